//
// Generated by NVIDIA NVVM Compiler
//
// Compiler Build ID: CL-36424714
// Cuda compilation tools, release 13.0, V13.0.88
// Based on NVVM 20.0.0
//

.version 9.0
.target sm_100
.address_size 64

	// .globl	_Z28naive_parallel_transpositionPiS_ii

.visible .entry _Z28naive_parallel_transpositionPiS_ii(
	.param .u64 .ptr .align 1 _Z28naive_parallel_transpositionPiS_ii_param_0,
	.param .u64 .ptr .align 1 _Z28naive_parallel_transpositionPiS_ii_param_1,
	.param .u32 _Z28naive_parallel_transpositionPiS_ii_param_2,
	.param .u32 _Z28naive_parallel_transpositionPiS_ii_param_3
)
{
	.reg .pred 	%p<4>;
	.reg .b32 	%r<16>;
	.reg .b64 	%rd<9>;

	ld.param.u64 	%rd1, [_Z28naive_parallel_transpositionPiS_ii_param_0];
	ld.param.u64 	%rd2, [_Z28naive_parallel_transpositionPiS_ii_param_1];
	ld.param.u32 	%r5, [_Z28naive_parallel_transpositionPiS_ii_param_2];
	ld.param.u32 	%r4, [_Z28naive_parallel_transpositionPiS_ii_param_3];
	mov.u32 	%r6, %ntid.x;
	mov.u32 	%r7, %ctaid.x;
	mov.u32 	%r8, %tid.x;
	mad.lo.s32 	%r1, %r6, %r7, %r8;
	mov.u32 	%r9, %ntid.y;
	mov.u32 	%r10, %ctaid.y;
	mov.u32 	%r11, %tid.y;
	mad.lo.s32 	%r12, %r9, %r10, %r11;
	setp.ge.s32 	%p1, %r1, %r4;
	setp.ge.s32 	%p2, %r12, %r5;
	or.pred  	%p3, %p1, %p2;
	@%p3 bra 	$L__BB0_2;
	cvta.to.global.u64 	%rd3, %rd1;
	cvta.to.global.u64 	%rd4, %rd2;
	mad.lo.s32 	%r13, %r4, %r12, %r1;
	mul.wide.s32 	%rd5, %r13, 4;
	add.s64 	%rd6, %rd3, %rd5;
	ld.global.u32 	%r14, [%rd6];
	mad.lo.s32 	%r15, %r5, %r1, %r12;
	mul.wide.s32 	%rd7, %r15, 4;
	add.s64 	%rd8, %rd4, %rd7;
	st.global.u32 	[%rd8], %r14;
$L__BB0_2:
	ret;

}


// ===== COMPILED SASS (sm_100) =====

	.target	sm_100

	.elftype	@"ET_EXEC"


//--------------------- .note.nv.tkinfo           --------------------------
	.section	.note.nv.tkinfo,"",@"SHT_NOTE"
	.sectionflags	@"SHF_NOTE_NV_TKINFO"
	.tkinfo
        /*0018*/ 	.word	0x00000002
        /*0030*/ 	.string	""
        /*0030*/ 	.string	"ptxas"
        /*0030*/ 	.string	"Cuda compilation tools, release 13.0, V13.0.88"
        /*0030*/ 	.string	"Build cuda_13.0.r13.0/compiler.36424714_0"
        /*0030*/ 	.string	"-arch sm_100 -m 64 "



//--------------------- .note.nv.cuinfo           --------------------------
	.section	.note.nv.cuinfo,"",@"SHT_NOTE"
	.sectionflags	@"SHF_NOTE_NV_CUINFO"
        /*0018*/ 	.short	0x0002
        /*001a*/ 	.short	0x0064
        /*001c*/ 	.short	0x0082
	.zero		2


//--------------------- .nv.info                  --------------------------
	.section	.nv.info,"",@"SHT_CUDA_INFO"
	.align	4


	//----- nvinfo : EIATTR_REGCOUNT
	.align		4
        /*0000*/ 	.byte	0x04, 0x2f
        /*0002*/ 	.short	(.L_1 - .L_0)
	.align		4
.L_0:
        /*0004*/ 	.word	index@(_Z28naive_parallel_transpositionPiS_ii)
        /*0008*/ 	.word	0x0000000a


	//----- nvinfo : EIATTR_FRAME_SIZE
	.align		4
.L_1:
        /*000c*/ 	.byte	0x04, 0x11
        /*000e*/ 	.short	(.L_3 - .L_2)
	.align		4
.L_2:
        /*0010*/ 	.word	index@(_Z28naive_parallel_transpositionPiS_ii)
        /*0014*/ 	.word	0x00000000


	//----- nvinfo : EIATTR_MIN_STACK_SIZE
	.align		4
.L_3:
        /*0018*/ 	.byte	0x04, 0x12
        /*001a*/ 	.short	(.L_5 - .L_4)
	.align		4
.L_4:
        /*001c*/ 	.word	index@(_Z28naive_parallel_transpositionPiS_ii)
        /*0020*/ 	.word	0x00000000
.L_5:


//--------------------- .nv.compat                --------------------------
	.section	.nv.compat,"",@"SHT_CUDA_COMPAT_INFO"
	.align	4
        /*0000*/ 	.byte	0x02, 0x09, 0x00, 0x00, 0x02, 0x02, 0x01, 0x00, 0x02, 0x05, 0x05, 0x00, 0x03, 0x07, 0x01, 0x01
        /*0010*/ 	.byte	0x02, 0x03, 0x00, 0x00, 0x02, 0x06, 0x01, 0x00, 0x04, 0x0b, 0x08, 0x00, 0x09, 0x00, 0x00, 0x00
        /*0020*/ 	.byte	0x00, 0x00, 0x00, 0x00


//--------------------- .nv.info._Z28naive_parallel_transpositionPiS_ii --------------------------
	.section	.nv.info._Z28naive_parallel_transpositionPiS_ii,"",@"SHT_CUDA_INFO"
	.sectionflags	@""
	.align	4


	//----- nvinfo : EIATTR_CUDA_API_VERSION
	.align		4
        /*0000*/ 	.byte	0x04, 0x37
        /*0002*/ 	.short	(.L_7 - .L_6)
.L_6:
        /*0004*/ 	.word	0x00000082


	//----- nvinfo : EIATTR_KPARAM_INFO
	.align		4
.L_7:
        /*0008*/ 	.byte	0x04, 0x17
        /*000a*/ 	.short	(.L_9 - .L_8)
.L_8:
        /*000c*/ 	.word	0x00000000
        /*0010*/ 	.short	0x0003
        /*0012*/ 	.short	0x0014
        /*0014*/ 	.byte	0x00, 0xf0, 0x11, 0x00


	//----- nvinfo : EIATTR_KPARAM_INFO
	.align		4
.L_9:
        /*0018*/ 	.byte	0x04, 0x17
        /*001a*/ 	.short	(.L_11 - .L_10)
.L_10:
        /*001c*/ 	.word	0x00000000
        /*0020*/ 	.short	0x0002
        /*0022*/ 	.short	0x0010
        /*0024*/ 	.byte	0x00, 0xf0, 0x11, 0x00


	//----- nvinfo : EIATTR_KPARAM_INFO
	.align		4
.L_11:
        /*0028*/ 	.byte	0x04, 0x17
        /*002a*/ 	.short	(.L_13 - .L_12)
.L_12:
        /*002c*/ 	.word	0x00000000
        /*0030*/ 	.short	0x0001
        /*0032*/ 	.short	0x0008
        /*0034*/ 	.byte	0x00, 0xf5, 0x21, 0x00


	//----- nvinfo : EIATTR_KPARAM_INFO
	.align		4
.L_13:
        /*0038*/ 	.byte	0x04, 0x17
        /*003a*/ 	.short	(.L_15 - .L_14)
.L_14:
        /*003c*/ 	.word	0x00000000
        /*0040*/ 	.short	0x0000
        /*0042*/ 	.short	0x0000
        /*0044*/ 	.byte	0x00, 0xf5, 0x21, 0x00


	//----- nvinfo : EIATTR_SPARSE_MMA_MASK
	.align		4
.L_15:
        /*0048*/ 	.byte	0x03, 0x50
        /*004a*/ 	.short	0x0000


	//----- nvinfo : EIATTR_MAXREG_COUNT
	.align		4
        /*004c*/ 	.byte	0x03, 0x1b
        /*004e*/ 	.short	0x00ff


	//----- nvinfo : EIATTR_MERCURY_ISA_VERSION
	.align		4
        /*0050*/ 	.byte	0x03, 0x5f
        /*0052*/ 	.short	0x0101


	//----- nvinfo : EIATTR_VRC_CTA_INIT_COUNT
	.align		4
        /*0054*/ 	.byte	0x02, 0x4a
	.zero		1
	.zero		1


	//----- nvinfo : EIATTR_EXIT_INSTR_OFFSETS
	.align		4
        /*0058*/ 	.byte	0x04, 0x1c
        /*005a*/ 	.short	(.L_17 - .L_16)


	//   ....[0]....
.L_16:
        /*005c*/ 	.word	0x000000c0


	//   ....[1]....
        /*0060*/ 	.word	0x00000160


	//----- nvinfo : EIATTR_CBANK_PARAM_SIZE
	.align		4
.L_17:
        /*0064*/ 	.byte	0x03, 0x19
        /*0066*/ 	.short	0x0018


	//----- nvinfo : EIATTR_PARAM_CBANK
	.align		4
        /*0068*/ 	.byte	0x04, 0x0a
        /*006a*/ 	.short	(.L_19 - .L_18)
	.align		4
.L_18:
        /*006c*/ 	.word	index@(.nv.constant0._Z28naive_parallel_transpositionPiS_ii)
        /*0070*/ 	.short	0x0380
        /*0072*/ 	.short	0x0018


	//----- nvinfo : EIATTR_SW_WAR
	.align		4
.L_19:
        /*0074*/ 	.byte	0x04, 0x36
        /*0076*/ 	.short	(.L_21 - .L_20)
.L_20:
        /*0078*/ 	.word	0x00000008
.L_21:


//--------------------- .nv.callgraph             --------------------------
	.section	.nv.callgraph,"",@"SHT_CUDA_CALLGRAPH"
	.align	4
	.sectionentsize	8
	.align		4
        /*0000*/ 	.word	0x00000000
	.align		4
        /*0004*/ 	.word	0xffffffff
	.align		4
        /*0008*/ 	.word	0x00000000
	.align		4
        /*000c*/ 	.word	0xfffffffe
	.align		4
        /*0010*/ 	.word	0x00000000
	.align		4
        /*0014*/ 	.word	0xfffffffd
	.align		4
        /*0018*/ 	.word	0x00000000
	.align		4
        /*001c*/ 	.word	0xfffffffc


//--------------------- .text._Z28naive_parallel_transpositionPiS_ii --------------------------
	.section	.text._Z28naive_parallel_transpositionPiS_ii,"ax",@progbits
	.align	128
        .global         _Z28naive_parallel_transpositionPiS_ii
        .type           _Z28naive_parallel_transpositionPiS_ii,@function
        .size           _Z28naive_parallel_transpositionPiS_ii,(.L_x_1 - _Z28naive_parallel_transpositionPiS_ii)
        .other          _Z28naive_parallel_transpositionPiS_ii,@"STO_CUDA_ENTRY STV_DEFAULT"
_Z28naive_parallel_transpositionPiS_ii:
.text._Z28naive_parallel_transpositionPiS_ii:
[----:B------:R-:W-:Y:S01]  /*0000*/  LDC R1, c[0x0][0x37c] ;  /* 0x0000df00ff017b82 */ /* 0x000fe20000000800 */
[----:B------:R-:W0:Y:S01]  /*0010*/  S2R R7, SR_CTAID.Y ;  /* 0x0000000000077919 */ /* 0x000e220000002600 */
[----:B------:R-:W1:Y:S01]  /*0020*/  LDCU UR4, c[0x0][0x360] ;  /* 0x00006c00ff0477ac */ /* 0x000e620008000800 */
[----:B------:R-:W0:Y:S01]  /*0030*/  S2R R2, SR_TID.Y ;  /* 0x0000000000027919 */ /* 0x000e220000002200 */
[----:B------:R-:W0:Y:S01]  /*0040*/  LDCU UR5, c[0x0][0x364] ;  /* 0x00006c80ff0577ac */ /* 0x000e220008000800 */
[----:B------:R-:W1:Y:S01]  /*0050*/  S2R R0, SR_CTAID.X ;  /* 0x0000000000007919 */ /* 0x000e620000002500 */
[----:B------:R-:W2:Y:S01]  /*0060*/  LDCU.64 UR6, c[0x0][0x390] ;  /* 0x00007200ff0677ac */ /* 0x000ea20008000a00 */
[----:B------:R-:W1:Y:S01]  /*0070*/  S2R R3, SR_TID.X ;  /* 0x0000000000037919 */ /* 0x000e620000002100 */
[----:B0-----:R-:W-:-:S05]  /*0080*/  IMAD R7, R7, UR5, R2 ;  /* 0x0000000507077c24 */ /* 0x001fca000f8e0202 */
[----:B--2---:R-:W-:Y:S01]  /*0090*/  ISETP.GE.AND P0, PT, R7, UR6, PT ;  /* 0x0000000607007c0c */ /* 0x004fe2000bf06270 */
[----:B-1----:R-:W-:-:S05]  /*00a0*/  IMAD R0, R0, UR4, R3 ;  /* 0x0000000400007c24 */ /* 0x002fca000f8e0203 */
[----:B------:R-:W-:-:S13]  /*00b0*/  ISETP.GE.OR P0, PT, R0, UR7, P0 ;  /* 0x0000000700007c0c */ /* 0x000fda0008706670 */
[----:B------:R-:W-:Y:S05]  /*00c0*/  @P0 EXIT ;  /* 0x000000000000094d */ /* 0x000fea0003800000 */
[----:B------:R-:W0:Y:S01]  /*00d0*/  LDC.64 R2, c[0x0][0x380] ;  /* 0x0000e000ff027b82 */ /* 0x000e220000000a00 */
[----:B------:R-:W1:Y:S01]  /*00e0*/  LDCU.64 UR4, c[0x0][0x358] ;  /* 0x00006b00ff0477ac */ /* 0x000e620008000a00 */
[----:B------:R-:W-:-:S04]  /*00f0*/  IMAD R5, R7, UR7, R0 ;  /* 0x0000000707057c24 */ /* 0x000fc8000f8e0200 */
[----:B0-----:R-:W-:Y:S02]  /*0100*/  IMAD.WIDE R2, R5, 0x4, R2 ;  /* 0x0000000405027825 */ /* 0x001fe400078e0202 */
[----:B------:R-:W0:Y:S04]  /*0110*/  LDC.64 R4, c[0x0][0x388] ;  /* 0x0000e200ff047b82 */ /* 0x000e280000000a00 */
[----:B-1----:R-:W2:Y:S01]  /*0120*/  LDG.E R3, desc[UR4][R2.64] ;  /* 0x0000000402037981 */ /* 0x002ea2000c1e1900 */
[----:B------:R-:W-:-:S04]  /*0130*/  IMAD R7, R0, UR6, R7 ;  /* 0x0000000600077c24 */ /* 0x000fc8000f8e0207 */
[----:B0-----:R-:W-:-:S05]  /*0140*/  IMAD.WIDE R4, R7, 0x4, R4 ;  /* 0x0000000407047825 */ /* 0x001fca00078e0204 */
[----:B--2---:R-:W-:Y:S01]  /*0150*/  STG.E desc[UR4][R4.64], R3 ;  /* 0x0000000304007986 */ /* 0x004fe2000c101904 */
[----:B------:R-:W-:Y:S05]  /*0160*/  EXIT ;  /* 0x000000000000794d */ /* 0x000fea0003800000 */
.L_x_0:
[----:B------:R-:W-:-:S00]  /*0170*/  BRA `(.L_x_0) ;  /* 0xfffffffc00fc7947 */ /* 0x000fc0000383ffff */
[----:B------:R-:W-:-:S00]  /*0180*/  NOP ;  /* 0x0000000000007918 */ /* 0x000fc00000000000 */
[----:B------:R-:W-:-:S00]  /*0190*/  NOP ;  /* 0x0000000000007918 */ /* 0x000fc00000000000 */
[----:B------:R-:W-:-:S00]  /*01a0*/  NOP ;  /* 0x0000000000007918 */ /* 0x000fc00000000000 */
[----:B------:R-:W-:-:S00]  /*01b0*/  NOP ;  /* 0x0000000000007918 */ /* 0x000fc00000000000 */
[----:B------:R-:W-:-:S00]  /*01c0*/  NOP ;  /* 0x0000000000007918 */ /* 0x000fc00000000000 */
[----:B------:R-:W-:-:S00]  /*01d0*/  NOP ;  /* 0x0000000000007918 */ /* 0x000fc00000000000 */
[----:B------:R-:W-:-:S00]  /*01e0*/  NOP ;  /* 0x0000000000007918 */ /* 0x000fc00000000000 */
[----:B------:R-:W-:-:S00]  /*01f0*/  NOP ;  /* 0x0000000000007918 */ /* 0x000fc00000000000 */
.L_x_1:


//--------------------- .nv.shared.reserved.0     --------------------------
	.section	.nv.shared.reserved.0,"aw",@nobits
	.weak		__nv_reservedSMEM_offset_0_alias
	.size		__nv_reservedSMEM_offset_0_alias, 0, 64
	.other		__nv_reservedSMEM_offset_0_alias,@"STO_CUDA_RESERVED_SHARED STV_DEFAULT"
__nv_reservedSMEM_offset_0_alias:
	.zero		0
	.zero		64


//--------------------- .nv.constant0._Z28naive_parallel_transpositionPiS_ii --------------------------
	.section	.nv.constant0._Z28naive_parallel_transpositionPiS_ii,"a",@progbits
	.sectionflags	@""
	.align	4
.nv.constant0._Z28naive_parallel_transpositionPiS_ii:
	.zero		920


//--------------------- SYMBOLS --------------------------

	.type		.nv.reservedSmem.offset0,@object
	.size		.nv.reservedSmem.offset0,0x4
